//
// Generated by NVIDIA NVVM Compiler
//
// Compiler Build ID: CL-36424714
// Cuda compilation tools, release 13.0, V13.0.88
// Based on NVVM 20.0.0
//

.version 9.0
.target sm_100
.address_size 64

	// .globl	default_function_kernel_1

.visible .entry default_function_kernel_1(
	.param .u64 .ptr .align 1 default_function_kernel_1_param_0,
	.param .u64 .ptr .align 1 default_function_kernel_1_param_1
)
{
	.reg .pred 	%p<17>;
	.reg .b32 	%r<22>;
	.reg .b32 	%f<67>;
	.reg .b64 	%rd<9>;

	ld.param.u64 	%rd1, [default_function_kernel_1_param_0];
	ld.param.u64 	%rd2, [default_function_kernel_1_param_1];
	cvta.to.global.u64 	%rd3, %rd2;
	mov.u32 	%r1, %ctaid.x;
	mul.wide.u32 	%rd4, %r1, 4;
	add.s64 	%rd5, %rd3, %rd4;
	ld.global.nc.f32 	%f1, [%rd5];
	mul.f32 	%f20, %f1, 0f3FB8AA3B;
	ex2.approx.f32 	%f21, %f20;
	abs.f32 	%f22, %f21;
	setp.gt.f32 	%p1, %f22, 0f3F800000;
	rcp.approx.ftz.f32 	%f23, %f22;
	selp.f32 	%f24, %f23, %f22, %p1;
	mul.f32 	%f25, %f24, %f24;
	fma.rn.f32 	%f26, %f25, 0f3B2090AA, 0fBC6BE14F;
	fma.rn.f32 	%f27, %f26, %f25, 0f3D23397E;
	fma.rn.f32 	%f28, %f27, %f25, 0fBD948A7A;
	fma.rn.f32 	%f29, %f28, %f25, 0f3DD76B21;
	fma.rn.f32 	%f30, %f29, %f25, 0fBE111E88;
	fma.rn.f32 	%f31, %f30, %f25, 0f3E4CAF60;
	fma.rn.f32 	%f32, %f31, %f25, 0fBEAAAA27;
	mul.f32 	%f33, %f25, %f32;
	fma.rn.f32 	%f34, %f33, %f24, %f24;
	neg.f32 	%f35, %f34;
	fma.rn.f32 	%f36, 0f3F6EE581, 0f3FD774EB, %f35;
	selp.f32 	%f37, %f36, %f34, %p1;
	setp.num.f32 	%p2, %f22, %f22;
	copysign.f32 	%f38, %f21, %f37;
	selp.f32 	%f39, %f38, %f37, %p2;
	mul.f32 	%f40, %f1, %f39;
	abs.f32 	%f2, %f40;
	abs.f32 	%f66, %f1;
	setp.lt.f32 	%p3, %f66, %f2;
	@%p3 bra 	$L__BB0_12;
	mul.f32 	%f4, %f2, 0f4B000000;
	setp.gtu.f32 	%p4, %f66, %f4;
	@%p4 bra 	$L__BB0_8;
	div.approx.f32 	%f41, %f66, %f2;
	cvt.rzi.f32.f32 	%f64, %f41;
	neg.f32 	%f6, %f2;
	fma.rn.f32 	%f7, %f6, %f64, %f66;
	mov.b32 	%r2, %f7;
	mov.b32 	%r12, %f2;
	setp.lt.u32 	%p5, %r2, %r12;
	@%p5 bra 	$L__BB0_7;
	setp.lt.u32 	%p6, %r2, -2147483647;
	@%p6 bra 	$L__BB0_5;
	add.f32 	%f46, %f64, 0fBF800000;
	setp.lt.f32 	%p9, %f7, %f6;
	add.f32 	%f47, %f46, 0fBF800000;
	selp.f32 	%f64, %f47, %f46, %p9;
	bra.uni 	$L__BB0_7;
$L__BB0_5:
	add.f32 	%f64, %f64, 0f3F800000;
	add.f32 	%f42, %f2, %f2;
	setp.ltu.f32 	%p7, %f7, %f42;
	@%p7 bra 	$L__BB0_7;
	add.f32 	%f43, %f64, 0f3F800000;
	fma.rn.f32 	%f44, %f2, 0fC0400000, %f7;
	setp.ge.f32 	%p8, %f44, 0f00000000;
	add.f32 	%f45, %f43, 0f3F800000;
	selp.f32 	%f64, %f45, %f43, %p8;
$L__BB0_7:
	fma.rn.f32 	%f66, %f6, %f64, %f66;
	bra.uni 	$L__BB0_12;
$L__BB0_8:
	mov.b32 	%r3, %f66;
	mov.b32 	%r13, %f4;
	and.b32  	%r4, %r13, -8388608;
	and.b32  	%r14, %r3, 8388607;
	or.b32  	%r20, %r14, 1065353216;
	and.b32  	%r15, %r13, 8388607;
	or.b32  	%r6, %r15, 1065353216;
	mov.b32 	%f65, %r20;
	sub.s32 	%r16, %r3, %r4;
	add.s32 	%r17, %r16, 192937984;
	and.b32  	%r21, %r17, -8388608;
	setp.eq.s32 	%p10, %r21, 0;
	@%p10 bra 	$L__BB0_11;
	mov.b32 	%f48, %r6;
	rcp.approx.ftz.f32 	%f14, %f48;
	neg.f32 	%f15, %f48;
$L__BB0_10:
	min.u32 	%r18, %r21, 192937984;
	add.s32 	%r19, %r20, %r18;
	mov.b32 	%f49, %r19;
	mul.f32 	%f50, %f14, %f49;
	fma.rn.f32 	%f51, %f15, %f50, %f49;
	fma.rn.f32 	%f52, %f51, %f14, %f50;
	fma.rn.f32 	%f53, %f15, %f52, %f49;
	fma.rz.f32 	%f54, %f53, %f14, %f52;
	cvt.rzi.f32.f32 	%f55, %f54;
	fma.rn.f32 	%f65, %f15, %f55, %f49;
	sub.s32 	%r21, %r21, %r18;
	mov.b32 	%r20, %f65;
	setp.ne.s32 	%p11, %r21, 0;
	setp.ne.s32 	%p12, %r20, 0;
	and.pred  	%p13, %p11, %p12;
	@%p13 bra 	$L__BB0_10;
$L__BB0_11:
	mov.b32 	%f57, %r4;
	setp.leu.f32 	%p14, %f2, 0f00000000;
	setp.gt.u32 	%p15, %r3, 2139095039;
	selp.f32 	%f58, 0f7FFFFFFF, %f57, %p14;
	selp.f32 	%f59, 0f7FFFFFFF, %f58, %p15;
	mul.f32 	%f60, %f65, 0f34000000;
	mul.f32 	%f66, %f59, %f60;
$L__BB0_12:
	cvta.to.global.u64 	%rd6, %rd1;
	abs.f32 	%f61, %f66;
	setp.nan.f32 	%p16, %f61, %f61;
	copysign.f32 	%f62, %f1, %f66;
	selp.f32 	%f63, %f66, %f62, %p16;
	add.s64 	%rd8, %rd6, %rd4;
	st.global.f32 	[%rd8], %f63;
	ret;

}
	// .globl	default_function_kernel
.visible .entry default_function_kernel(
	.param .u64 .ptr .align 1 default_function_kernel_param_0,
	.param .u64 .ptr .align 1 default_function_kernel_param_1
)
.maxntid 10
{
	.reg .pred 	%p<4>;
	.reg .b32 	%r<4>;
	.reg .b32 	%f<23>;
	.reg .b64 	%rd<8>;

	ld.param.u64 	%rd1, [default_function_kernel_param_0];
	ld.param.u64 	%rd2, [default_function_kernel_param_1];
	cvta.to.global.u64 	%rd3, %rd1;
	cvta.to.global.u64 	%rd4, %rd2;
	mov.u32 	%r1, %ctaid.x;
	mov.u32 	%r2, %tid.x;
	mad.lo.s32 	%r3, %r1, 10, %r2;
	mul.wide.u32 	%rd5, %r3, 4;
	add.s64 	%rd6, %rd4, %rd5;
	ld.global.nc.f32 	%f1, [%rd6];
	abs.f32 	%f2, %f1;
	fma.rn.f32 	%f3, %f2, 0fBF000000, 0f3F000000;
	rsqrt.approx.ftz.f32 	%f4, %f3;
	mul.f32 	%f5, %f4, %f3;
	mul.f32 	%f6, %f4, 0fBF000000;
	fma.rn.f32 	%f7, %f5, %f6, 0f3F000000;
	fma.rn.f32 	%f8, %f5, %f7, %f5;
	setp.eq.f32 	%p1, %f2, 0f3F800000;
	selp.f32 	%f9, 0f00000000, %f8, %p1;
	setp.gt.f32 	%p2, %f2, 0f3F0F5C29;
	selp.f32 	%f10, %f9, %f2, %p2;
	mul.f32 	%f11, %f10, %f10;
	fma.rn.f32 	%f12, %f11, 0f3D4DD2F7, 0f3C99CA97;
	fma.rn.f32 	%f13, %f12, %f11, 0f3D3F90E8;
	fma.rn.f32 	%f14, %f13, %f11, 0f3D993CCF;
	fma.rn.f32 	%f15, %f14, %f11, 0f3E2AAC04;
	mul.f32 	%f16, %f11, %f15;
	fma.rn.f32 	%f17, %f16, %f10, %f10;
	mul.f32 	%f18, %f17, 0fC0000000;
	fma.rn.f32 	%f19, 0f3F6EE581, 0f3FD774EB, %f18;
	selp.f32 	%f20, %f19, %f17, %p2;
	setp.num.f32 	%p3, %f20, %f20;
	copysign.f32 	%f21, %f1, %f20;
	selp.f32 	%f22, %f21, %f20, %p3;
	add.s64 	%rd7, %rd3, %rd5;
	st.global.f32 	[%rd7], %f22;
	ret;

}


// ===== COMPILED SASS (sm_100) =====

	.target	sm_100

	.elftype	@"ET_EXEC"


//--------------------- .note.nv.tkinfo           --------------------------
	.section	.note.nv.tkinfo,"",@"SHT_NOTE"
	.sectionflags	@"SHF_NOTE_NV_TKINFO"
	.tkinfo
        /*0018*/ 	.word	0x00000002
        /*0030*/ 	.string	""
        /*0030*/ 	.string	"ptxas"
        /*0030*/ 	.string	"Cuda compilation tools, release 13.0, V13.0.88"
        /*0030*/ 	.string	"Build cuda_13.0.r13.0/compiler.36424714_0"
        /*0030*/ 	.string	"-arch sm_100 -m 64 "



//--------------------- .note.nv.cuinfo           --------------------------
	.section	.note.nv.cuinfo,"",@"SHT_NOTE"
	.sectionflags	@"SHF_NOTE_NV_CUINFO"
        /*0018*/ 	.short	0x0002
        /*001a*/ 	.short	0x0064
        /*001c*/ 	.short	0x0082
	.zero		2


//--------------------- .nv.info                  --------------------------
	.section	.nv.info,"",@"SHT_CUDA_INFO"
	.align	4


	//----- nvinfo : EIATTR_REGCOUNT
	.align		4
        /*0000*/ 	.byte	0x04, 0x2f
        /*0002*/ 	.short	(.L_1 - .L_0)
	.align		4
.L_0:
        /*0004*/ 	.word	index@(default_function_kernel_1)
        /*0008*/ 	.word	0x0000000d


	//----- nvinfo : EIATTR_FRAME_SIZE
	.align		4
.L_1:
        /*000c*/ 	.byte	0x04, 0x11
        /*000e*/ 	.short	(.L_3 - .L_2)
	.align		4
.L_2:
        /*0010*/ 	.word	index@(default_function_kernel_1)
        /*0014*/ 	.word	0x00000000


	//----- nvinfo : EIATTR_REGCOUNT
	.align		4
.L_3:
        /*0018*/ 	.byte	0x04, 0x2f
        /*001a*/ 	.short	(.L_5 - .L_4)
	.align		4
.L_4:
        /*001c*/ 	.word	index@(default_function_kernel)
        /*0020*/ 	.word	0x0000000c


	//----- nvinfo : EIATTR_FRAME_SIZE
	.align		4
.L_5:
        /*0024*/ 	.byte	0x04, 0x11
        /*0026*/ 	.short	(.L_7 - .L_6)
	.align		4
.L_6:
        /*0028*/ 	.word	index@(default_function_kernel)
        /*002c*/ 	.word	0x00000000


	//----- nvinfo : EIATTR_MIN_STACK_SIZE
	.align		4
.L_7:
        /*0030*/ 	.byte	0x04, 0x12
        /*0032*/ 	.short	(.L_9 - .L_8)
	.align		4
.L_8:
        /*0034*/ 	.word	index@(default_function_kernel)
        /*0038*/ 	.word	0x00000000


	//----- nvinfo : EIATTR_MIN_STACK_SIZE
	.align		4
.L_9:
        /*003c*/ 	.byte	0x04, 0x12
        /*003e*/ 	.short	(.L_11 - .L_10)
	.align		4
.L_10:
        /*0040*/ 	.word	index@(default_function_kernel_1)
        /*0044*/ 	.word	0x00000000
.L_11:


//--------------------- .nv.compat                --------------------------
	.section	.nv.compat,"",@"SHT_CUDA_COMPAT_INFO"
	.align	4
        /*0000*/ 	.byte	0x02, 0x09, 0x00, 0x00, 0x02, 0x02, 0x01, 0x00, 0x02, 0x05, 0x05, 0x00, 0x03, 0x07, 0x01, 0x01
        /*0010*/ 	.byte	0x02, 0x03, 0x00, 0x00, 0x02, 0x06, 0x01, 0x00, 0x04, 0x0b, 0x08, 0x00, 0x01, 0x00, 0x00, 0x00
        /*0020*/ 	.byte	0x00, 0x00, 0x00, 0x00


//--------------------- .nv.info.default_function_kernel --------------------------
	.section	.nv.info.default_function_kernel,"",@"SHT_CUDA_INFO"
	.sectionflags	@""
	.align	4


	//----- nvinfo : EIATTR_CUDA_API_VERSION
	.align		4
        /*0000*/ 	.byte	0x04, 0x37
        /*0002*/ 	.short	(.L_13 - .L_12)
.L_12:
        /*0004*/ 	.word	0x00000082


	//----- nvinfo : EIATTR_KPARAM_INFO
	.align		4
.L_13:
        /*0008*/ 	.byte	0x04, 0x17
        /*000a*/ 	.short	(.L_15 - .L_14)
.L_14:
        /*000c*/ 	.word	0x00000000
        /*0010*/ 	.short	0x0001
        /*0012*/ 	.short	0x0008
        /*0014*/ 	.byte	0x00, 0xf5, 0x21, 0x00


	//----- nvinfo : EIATTR_KPARAM_INFO
	.align		4
.L_15:
        /*0018*/ 	.byte	0x04, 0x17
        /*001a*/ 	.short	(.L_17 - .L_16)
.L_16:
        /*001c*/ 	.word	0x00000000
        /*0020*/ 	.short	0x0000
        /*0022*/ 	.short	0x0000
        /*0024*/ 	.byte	0x00, 0xf5, 0x21, 0x00


	//----- nvinfo : EIATTR_SPARSE_MMA_MASK
	.align		4
.L_17:
        /*0028*/ 	.byte	0x03, 0x50
        /*002a*/ 	.short	0x0000


	//----- nvinfo : EIATTR_MAXREG_COUNT
	.align		4
        /*002c*/ 	.byte	0x03, 0x1b
        /*002e*/ 	.short	0x00ff


	//----- nvinfo : EIATTR_MERCURY_ISA_VERSION
	.align		4
        /*0030*/ 	.byte	0x03, 0x5f
        /*0032*/ 	.short	0x0101


	//----- nvinfo : EIATTR_VRC_CTA_INIT_COUNT
	.align		4
        /*0034*/ 	.byte	0x02, 0x4a
	.zero		1
	.zero		1


	//----- nvinfo : EIATTR_EXIT_INSTR_OFFSETS
	.align		4
        /*0038*/ 	.byte	0x04, 0x1c
        /*003a*/ 	.short	(.L_19 - .L_18)


	//   ....[0]....
.L_18:
        /*003c*/ 	.word	0x00000240


	//----- nvinfo : EIATTR_MAX_THREADS
	.align		4
.L_19:
        /*0040*/ 	.byte	0x04, 0x05
        /*0042*/ 	.short	(.L_21 - .L_20)
.L_20:
        /*0044*/ 	.word	0x0000000a
        /*0048*/ 	.word	0x00000001
        /*004c*/ 	.word	0x00000001


	//----- nvinfo : EIATTR_CBANK_PARAM_SIZE
	.align		4
.L_21:
        /*0050*/ 	.byte	0x03, 0x19
        /*0052*/ 	.short	0x0010


	//----- nvinfo : EIATTR_PARAM_CBANK
	.align		4
        /*0054*/ 	.byte	0x04, 0x0a
        /*0056*/ 	.short	(.L_23 - .L_22)
	.align		4
.L_22:
        /*0058*/ 	.word	index@(.nv.constant0.default_function_kernel)
        /*005c*/ 	.short	0x0380
        /*005e*/ 	.short	0x0010


	//----- nvinfo : EIATTR_SW_WAR
	.align		4
.L_23:
        /*0060*/ 	.byte	0x04, 0x36
        /*0062*/ 	.short	(.L_25 - .L_24)
.L_24:
        /*0064*/ 	.word	0x00000008
.L_25:


//--------------------- .nv.info.default_function_kernel_1 --------------------------
	.section	.nv.info.default_function_kernel_1,"",@"SHT_CUDA_INFO"
	.sectionflags	@""
	.align	4


	//----- nvinfo : EIATTR_CUDA_API_VERSION
	.align		4
        /*0000*/ 	.byte	0x04, 0x37
        /*0002*/ 	.short	(.L_27 - .L_26)
.L_26:
        /*0004*/ 	.word	0x00000082


	//----- nvinfo : EIATTR_KPARAM_INFO
	.align		4
.L_27:
        /*0008*/ 	.byte	0x04, 0x17
        /*000a*/ 	.short	(.L_29 - .L_28)
.L_28:
        /*000c*/ 	.word	0x00000000
        /*0010*/ 	.short	0x0001
        /*0012*/ 	.short	0x0008
        /*0014*/ 	.byte	0x00, 0xf5, 0x21, 0x00


	//----- nvinfo : EIATTR_KPARAM_INFO
	.align		4
.L_29:
        /*0018*/ 	.byte	0x04, 0x17
        /*001a*/ 	.short	(.L_31 - .L_30)
.L_30:
        /*001c*/ 	.word	0x00000000
        /*0020*/ 	.short	0x0000
        /*0022*/ 	.short	0x0000
        /*0024*/ 	.byte	0x00, 0xf5, 0x21, 0x00


	//----- nvinfo : EIATTR_SPARSE_MMA_MASK
	.align		4
.L_31:
        /*0028*/ 	.byte	0x03, 0x50
        /*002a*/ 	.short	0x0000


	//----- nvinfo : EIATTR_MAXREG_COUNT
	.align		4
        /*002c*/ 	.byte	0x03, 0x1b
        /*002e*/ 	.short	0x00ff


	//----- nvinfo : EIATTR_MERCURY_ISA_VERSION
	.align		4
        /*0030*/ 	.byte	0x03, 0x5f
        /*0032*/ 	.short	0x0101


	//----- nvinfo : EIATTR_VRC_CTA_INIT_COUNT
	.align		4
        /*0034*/ 	.byte	0x02, 0x4a
	.zero		1
	.zero		1


	//----- nvinfo : EIATTR_EXIT_INSTR_OFFSETS
	.align		4
        /*0038*/ 	.byte	0x04, 0x1c
        /*003a*/ 	.short	(.L_33 - .L_32)


	//   ....[0]....
.L_32:
        /*003c*/ 	.word	0x00000630


	//----- nvinfo : EIATTR_CBANK_PARAM_SIZE
	.align		4
.L_33:
        /*0040*/ 	.byte	0x03, 0x19
        /*0042*/ 	.short	0x0010


	//----- nvinfo : EIATTR_PARAM_CBANK
	.align		4
        /*0044*/ 	.byte	0x04, 0x0a
        /*0046*/ 	.short	(.L_35 - .L_34)
	.align		4
.L_34:
        /*0048*/ 	.word	index@(.nv.constant0.default_function_kernel_1)
        /*004c*/ 	.short	0x0380
        /*004e*/ 	.short	0x0010


	//----- nvinfo : EIATTR_SW_WAR
	.align		4
.L_35:
        /*0050*/ 	.byte	0x04, 0x36
        /*0052*/ 	.short	(.L_37 - .L_36)
.L_36:
        /*0054*/ 	.word	0x00000008
.L_37:


//--------------------- .nv.callgraph             --------------------------
	.section	.nv.callgraph,"",@"SHT_CUDA_CALLGRAPH"
	.align	4
	.sectionentsize	8
	.align		4
        /*0000*/ 	.word	0x00000000
	.align		4
        /*0004*/ 	.word	0xffffffff
	.align		4
        /*0008*/ 	.word	0x00000000
	.align		4
        /*000c*/ 	.word	0xfffffffe
	.align		4
        /*0010*/ 	.word	0x00000000
	.align		4
        /*0014*/ 	.word	0xfffffffd
	.align		4
        /*0018*/ 	.word	0x00000000
	.align		4
        /*001c*/ 	.word	0xfffffffc


//--------------------- .text.default_function_kernel --------------------------
	.section	.text.default_function_kernel,"ax",@progbits
	.align	128
        .global         default_function_kernel
        .type           default_function_kernel,@function
        .size           default_function_kernel,(.L_x_7 - default_function_kernel)
        .other          default_function_kernel,@"STO_CUDA_ENTRY STV_DEFAULT"
default_function_kernel:
.text.default_function_kernel:
[----:B------:R-:W-:Y:S01]  /*0000*/  LDC R1, c[0x0][0x37c] ;  /* 0x0000df00ff017b82 */ /* 0x000fe20000000800 */
[----:B------:R-:W0:Y:S07]  /*0010*/  S2R R5, SR_CTAID.X ;  /* 0x0000000000057919 */ /* 0x000e2e0000002500 */
[----:B------:R-:W1:Y:S01]  /*0020*/  LDC.64 R2, c[0x0][0x388] ;  /* 0x0000e200ff027b82 */ /* 0x000e620000000a00 */
[----:B------:R-:W2:Y:S01]  /*0030*/  LDCU.64 UR4, c[0x0][0x358] ;  /* 0x00006b00ff0477ac */ /* 0x000ea20008000a00 */
[----:B------:R-:W0:Y:S02]  /*0040*/  S2R R0, SR_TID.X ;  /* 0x0000000000007919 */ /* 0x000e240000002100 */
[----:B0-----:R-:W-:-:S04]  /*0050*/  IMAD R5, R5, 0xa, R0 ;  /* 0x0000000a05057824 */ /* 0x001fc800078e0200 */
[----:B-1----:R-:W-:-:S05]  /*0060*/  IMAD.WIDE.U32 R2, R5, 0x4, R2 ;  /* 0x0000000405027825 */ /* 0x002fca00078e0002 */
[----:B--2---:R0:W2:Y:S01]  /*0070*/  LDG.E.CONSTANT R0, desc[UR4][R2.64] ;  /* 0x0000000402007981 */ /* 0x0040a2000c1e9900 */
[----:B------:R-:W-:Y:S01]  /*0080*/  HFMA2 R7, -RZ, RZ, 1.75, 0 ;  /* 0x3f000000ff077431 */ /* 0x000fe200000001ff */
[----:B0-----:R-:W-:-:S04]  /*0090*/  MOV R3, 0x3d4dd2f7 ;  /* 0x3d4dd2f700037802 */ /* 0x001fc80000000f00 */
[C---:B--2---:R-:W-:Y:S01]  /*00a0*/  FFMA R4, |R0|.reuse, -R7, 0.5 ;  /* 0x3f00000000047423 */ /* 0x044fe20000000a07 */
[C---:B------:R-:W-:Y:S02]  /*00b0*/  FSETP.NEU.AND P1, PT, |R0|.reuse, 1, PT ;  /* 0x3f8000000000780b */ /* 0x040fe40003f2d200 */
[----:B------:R-:W-:Y:S01]  /*00c0*/  FSETP.GT.AND P0, PT, |R0|, 0.56000000238418579102, PT ;  /* 0x3f0f5c290000780b */ /* 0x000fe20003f04200 */
[----:B------:R-:W0:Y:S02]  /*00d0*/  MUFU.RSQ R7, R4 ;  /* 0x0000000400077308 */ /* 0x000e240000001400 */
[----:B0-----:R-:W-:Y:S01]  /*00e0*/  FMUL R6, R4, R7 ;  /* 0x0000000704067220 */ /* 0x001fe20000400000 */
[----:B------:R-:W-:-:S04]  /*00f0*/  FMUL R7, R7, -0.5 ;  /* 0xbf00000007077820 */ /* 0x000fc80000400000 */
[----:B------:R-:W-:-:S04]  /*0100*/  FFMA R7, R6, R7, 0.5 ;  /* 0x3f00000006077423 */ /* 0x000fc80000000007 */
[----:B------:R-:W-:-:S05]  /*0110*/  FFMA R7, R6, R7, R6 ;  /* 0x0000000706077223 */ /* 0x000fca0000000006 */
[----:B------:R-:W-:-:S04]  /*0120*/  FSEL R7, R7, RZ, P1 ;  /* 0x000000ff07077208 */ /* 0x000fc80000800000 */
[----:B------:R-:W-:-:S05]  /*0130*/  FSEL R7, R7, |R0|, P0 ;  /* 0x4000000007077208 */ /* 0x000fca0000000000 */
[----:B------:R-:W-:-:S04]  /*0140*/  FMUL R6, R7, R7 ;  /* 0x0000000707067220 */ /* 0x000fc80000400000 */
[----:B------:R-:W-:-:S04]  /*0150*/  FFMA R3, R6, R3, 0.018773360177874565125 ;  /* 0x3c99ca9706037423 */ /* 0x000fc80000000003 */
[----:B------:R-:W-:-:S04]  /*0160*/  FFMA R3, R6, R3, 0.046769052743911743164 ;  /* 0x3d3f90e806037423 */ /* 0x000fc80000000003 */
[----:B------:R-:W-:-:S04]  /*0170*/  FFMA R3, R6, R3, 0.074823014438152313232 ;  /* 0x3d993ccf06037423 */ /* 0x000fc80000000003 */
[C---:B------:R-:W-:Y:S02]  /*0180*/  FFMA R9, R6.reuse, R3, 0.16667181253433227539 ;  /* 0x3e2aac0406097423 */ /* 0x040fe40000000003 */
[----:B------:R-:W0:Y:S02]  /*0190*/  LDC.64 R2, c[0x0][0x380] ;  /* 0x0000e000ff027b82 */ /* 0x000e240000000a00 */
[----:B------:R-:W-:Y:S01]  /*01a0*/  FMUL R6, R6, R9 ;  /* 0x0000000906067220 */ /* 0x000fe20000400000 */
[----:B------:R-:W-:-:S03]  /*01b0*/  HFMA2 R9, -RZ, RZ, 1.9599609375, 20144 ;  /* 0x3fd774ebff097431 */ /* 0x000fc600000001ff */
[----:B------:R-:W-:-:S04]  /*01c0*/  FFMA R7, R7, R6, R7 ;  /* 0x0000000607077223 */ /* 0x000fc80000000007 */
[----:B------:R-:W-:-:S04]  /*01d0*/  FMUL R4, R7, -2 ;  /* 0xc000000007047820 */ /* 0x000fc80000400000 */
[----:B------:R-:W-:-:S05]  /*01e0*/  @P0 FFMA R7, R9, 0.93318945169448852539, R4 ;  /* 0x3f6ee58109070823 */ /* 0x000fca0000000004 */
[C---:B------:R-:W-:Y:S02]  /*01f0*/  FSETP.NAN.AND P0, PT, R7.reuse, R7, PT ;  /* 0x000000070700720b */ /* 0x040fe40003f08000 */
[----:B------:R-:W-:Y:S01]  /*0200*/  LOP3.LUT R0, R7, 0x80000000, R0, 0xb8, !PT ;  /* 0x8000000007007812 */ /* 0x000fe200078eb800 */
[----:B0-----:R-:W-:-:S03]  /*0210*/  IMAD.WIDE.U32 R2, R5, 0x4, R2 ;  /* 0x0000000405027825 */ /* 0x001fc600078e0002 */
[----:B------:R-:W-:-:S05]  /*0220*/  FSEL R7, R0, R7, !P0 ;  /* 0x0000000700077208 */ /* 0x000fca0004000000 */
[----:B------:R-:W-:Y:S01]  /*0230*/  STG.E desc[UR4][R2.64], R7 ;  /* 0x0000000702007986 */ /* 0x000fe2000c101904 */
[----:B------:R-:W-:Y:S05]  /*0240*/  EXIT ;  /* 0x000000000000794d */ /* 0x000fea0003800000 */
.L_x_0:
[----:B------:R-:W-:-:S00]  /*0250*/  BRA `(.L_x_0) ;  /* 0xfffffffc00fc7947 */ /* 0x000fc0000383ffff */
[----:B------:R-:W-:-:S00]  /*0260*/  NOP ;  /* 0x0000000000007918 */ /* 0x000fc00000000000 */
        /* <DEDUP_REMOVED lines=9> */
.L_x_7:


//--------------------- .text.default_function_kernel_1 --------------------------
	.section	.text.default_function_kernel_1,"ax",@progbits
	.align	128
        .global         default_function_kernel_1
        .type           default_function_kernel_1,@function
        .size           default_function_kernel_1,(.L_x_8 - default_function_kernel_1)
        .other          default_function_kernel_1,@"STO_CUDA_ENTRY STV_DEFAULT"
default_function_kernel_1:
.text.default_function_kernel_1:
[----:B------:R-:W-:Y:S01]  /*0000*/  LDC R1, c[0x0][0x37c] ;  /* 0x0000df00ff017b82 */ /* 0x000fe20000000800 */
[----:B------:R-:W0:Y:S07]  /*0010*/  S2R R0, SR_CTAID.X ;  /* 0x0000000000007919 */ /* 0x000e2e0000002500 */
[----:B------:R-:W0:Y:S01]  /*0020*/  LDC.64 R2, c[0x0][0x388] ;  /* 0x0000e200ff027b82 */ /* 0x000e220000000a00 */
[----:B------:R-:W1:Y:S01]  /*0030*/  LDCU.64 UR4, c[0x0][0x358] ;  /* 0x00006b00ff0477ac */ /* 0x000e620008000a00 */
[----:B0-----:R-:W-:-:S06]  /*0040*/  IMAD.WIDE.U32 R2, R0, 0x4, R2 ;  /* 0x0000000400027825 */ /* 0x001fcc00078e0002 */
[----:B-1----:R0:W2:Y:S01]  /*0050*/  LDG.E.CONSTANT R2, desc[UR4][R2.64] ;  /* 0x0000000402027981 */ /* 0x0020a2000c1e9900 */
[----:B------:R-:W-:Y:S01]  /*0060*/  HFMA2 R8, -RZ, RZ, 0.890625, -0.00056934356689453125 ;  /* 0x3b2090aaff087431 */ /* 0x000fe200000001ff */
[----:B0-----:R-:W-:Y:S01]  /*0070*/  MOV R3, 0x3f6ee581 ;  /* 0x3f6ee58100037802 */ /* 0x001fe20000000f00 */
[----:B--2---:R-:W-:-:S05]  /*0080*/  FMUL R4, R2, 1.4426950216293334961 ;  /* 0x3fb8aa3b02047820 */ /* 0x004fca0000400000 */
[----:B------:R-:W-:-:S13]  /*0090*/  FSETP.GEU.AND P0, PT, R4, -126, PT ;  /* 0xc2fc00000400780b */ /* 0x000fda0003f0e000 */
[----:B------:R-:W-:-:S04]  /*00a0*/  @!P0 FMUL R4, R4, 0.5 ;  /* 0x3f00000004048820 */ /* 0x000fc80000400000 */
[----:B------:R-:W0:Y:S02]  /*00b0*/  MUFU.EX2 R5, R4 ;  /* 0x0000000400057308 */ /* 0x000e240000000800 */
[----:B0-----:R-:W-:-:S06]  /*00c0*/  @!P0 FMUL R5, R5, R5 ;  /* 0x0000000505058220 */ /* 0x001fcc0000400000 */
[----:B------:R-:W0:Y:S01]  /*00d0*/  MUFU.RCP R6, R5 ;  /* 0x0000000500067308 */ /* 0x000e220000001000 */
[----:B------:R-:W-:-:S04]  /*00e0*/  FSETP.GT.AND P0, PT, R5, 1, PT ;  /* 0x3f8000000500780b */ /* 0x000fc80003f04000 */
[----:B0-----:R-:W-:-:S05]  /*00f0*/  FSEL R6, R6, R5, P0 ;  /* 0x0000000506067208 */ /* 0x001fca0000000000 */
[----:B------:R-:W-:-:S04]  /*0100*/  FMUL R7, R6, R6 ;  /* 0x0000000606077220 */ /* 0x000fc80000400000 */
[----:B------:R-:W-:-:S04]  /*0110*/  FFMA R8, R7, R8, -0.014396979473531246185 ;  /* 0xbc6be14f07087423 */ /* 0x000fc80000000008 */
[----:B------:R-:W-:-:S04]  /*0120*/  FFMA R8, R7, R8, 0.039849750697612762451 ;  /* 0x3d23397e07087423 */ /* 0x000fc80000000008 */
[----:B------:R-:W-:-:S04]  /*0130*/  FFMA R8, R7, R8, -0.072529748082160949707 ;  /* 0xbd948a7a07087423 */ /* 0x000fc80000000008 */
[----:B------:R-:W-:-:S04]  /*0140*/  FFMA R8, R7, R8, 0.10518480092287063599 ;  /* 0x3dd76b2107087423 */ /* 0x000fc80000000008 */
[----:B------:R-:W-:-:S04]  /*0150*/  FFMA R8, R7, R8, -0.14171802997589111328 ;  /* 0xbe111e8807087423 */ /* 0x000fc80000000008 */
[----:B------:R-:W-:-:S04]  /*0160*/  FFMA R8, R7, R8, 0.19988775253295898438 ;  /* 0x3e4caf6007087423 */ /* 0x000fc80000000008 */
[----:B------:R-:W-:-:S04]  /*0170*/  FFMA R8, R7, R8, -0.33332940936088562012 ;  /* 0xbeaaaa2707087423 */ /* 0x000fc80000000008 */
[----:B------:R-:W-:-:S04]  /*0180*/  FMUL R7, R7, R8 ;  /* 0x0000000807077220 */ /* 0x000fc80000400000 */
[----:B------:R-:W-:-:S04]  /*0190*/  FFMA R6, R6, R7, R6 ;  /* 0x0000000706067223 */ /* 0x000fc80000000006 */
[----:B------:R-:W-:Y:S01]  /*01a0*/  @P0 FFMA R6, R3, 1.6832555532455444336, -R6 ;  /* 0x3fd774eb03060823 */ /* 0x000fe20000000806 */
[----:B------:R-:W-:-:S04]  /*01b0*/  FSETP.NAN.AND P0, PT, R5, R5, PT ;  /* 0x000000050500720b */ /* 0x000fc80003f08000 */
[----:B------:R-:W-:-:S04]  /*01c0*/  LOP3.LUT R5, R6, 0x80000000, R5, 0xb8, !PT ;  /* 0x8000000006057812 */ /* 0x000fc800078eb805 */
[----:B------:R-:W-:Y:S01]  /*01d0*/  FSEL R5, R5, R6, !P0 ;  /* 0x0000000605057208 */ /* 0x000fe20004000000 */
[----:B------:R-:W-:-:S04]  /*01e0*/  FADD R6, |R2|, -RZ ;  /* 0x800000ff02067221 */ /* 0x000fc80000000200 */
[----:B------:R-:W-:-:S05]  /*01f0*/  FMUL R5, R2, R5 ;  /* 0x0000000502057220 */ /* 0x000fca0000400000 */
[----:B------:R-:W-:-:S13]  /*0200*/  FSETP.GEU.AND P0, PT, |R2|, |R5|, PT ;  /* 0x400000050200720b */ /* 0x000fda0003f0e200 */
[----:B------:R-:W-:Y:S05]  /*0210*/  @!P0 BRA `(.L_x_1) ;  /* 0x0000000000ec8947 */ /* 0x000fea0003800000 */
[----:B------:R-:W-:-:S05]  /*0220*/  FMUL R3, |R5|, 8388608 ;  /* 0x4b00000005037820 */ /* 0x000fca0000400200 */
[----:B------:R-:W-:-:S13]  /*0230*/  FSETP.GTU.AND P0, PT, R6, R3, PT ;  /* 0x000000030600720b */ /* 0x000fda0003f0c000 */
[----:B------:R-:W-:Y:S05]  /*0240*/  @P0 BRA `(.L_x_2) ;  /* 0x0000000000700947 */ /* 0x000fea0003800000 */
[C---:B------:R-:W-:Y:S01]  /*0250*/  FMUL R4, |R5|.reuse, 16777216 ;  /* 0x4b80000005047820 */ /* 0x040fe20000400200 */
[C---:B------:R-:W-:Y:S01]  /*0260*/  FSETP.GEU.AND P0, PT, |R5|.reuse, 1.175494350822287508e-38, PT ;  /* 0x008000000500780b */ /* 0x040fe20003f0e200 */
[----:B------:R-:W-:Y:S01]  /*0270*/  FMUL R3, R6, 16777216 ;  /* 0x4b80000006037820 */ /* 0x000fe20000400000 */
[----:B------:R-:W-:Y:S02]  /*0280*/  FADD R7, |R5|, -RZ ;  /* 0x800000ff05077221 */ /* 0x000fe40000000200 */
[----:B------:R-:W-:Y:S02]  /*0290*/  FSEL R4, R4, |R5|, !P0 ;  /* 0x4000000504047208 */ /* 0x000fe40004000000 */
[----:B------:R-:W-:-:S04]  /*02a0*/  FSEL R3, R3, R6, !P0 ;  /* 0x0000000603037208 */ /* 0x000fc80004000000 */
[----:B------:R-:W0:Y:S02]  /*02b0*/  MUFU.RCP R4, R4 ;  /* 0x0000000400047308 */ /* 0x000e240000001000 */
[----:B0-----:R-:W-:-:S06]  /*02c0*/  FMUL R3, R4, R3 ;  /* 0x0000000304037220 */ /* 0x001fcc0000400000 */
[----:B------:R-:W0:Y:S02]  /*02d0*/  FRND.TRUNC R3, R3 ;  /* 0x0000000300037307 */ /* 0x000e24000020d000 */
[----:B0-----:R-:W-:-:S05]  /*02e0*/  FFMA R8, -|R5|, R3, R6 ;  /* 0x0000000305087223 */ /* 0x001fca0000000306 */
[----:B------:R-:W-:-:S13]  /*02f0*/  ISETP.GE.U32.AND P0, PT, R8, R7, PT ;  /* 0x000000070800720c */ /* 0x000fda0003f06070 */
[----:B------:R-:W-:Y:S05]  /*0300*/  @!P0 BRA `(.L_x_3) ;  /* 0x0000000000388947 */ /* 0x000fea0003800000 */
[----:B------:R-:W-:-:S04]  /*0310*/  ISETP.GE.U32.AND P0, PT, R8, -0x7fffffff, PT ;  /* 0x800000010800780c */ /* 0x000fc80003f06070 */
[----:B------:R-:W-:-:S09]  /*0320*/  FSETP.GEU.OR P1, PT, R8, -|R5|, !P0 ;  /* 0xc00000050800720b */ /* 0x000fd2000472e400 */
[----:B------:R-:W-:-:S04]  /*0330*/  @P0 FADD R4, R3, -1 ;  /* 0xbf80000003040421 */ /* 0x000fc80000000000 */
[----:B------:R-:W-:-:S05]  /*0340*/  @!P1 FADD R4, R4, -1 ;  /* 0xbf80000004049421 */ /* 0x000fca0000000000 */
[----:B------:R-:W-:Y:S01]  /*0350*/  @P0 MOV R3, R4 ;  /* 0x0000000400030202 */ /* 0x000fe20000000f00 */
[----:B------:R-:W-:Y:S06]  /*0360*/  @P0 BRA `(.L_x_3) ;  /* 0x0000000000200947 */ /* 0x000fec0003800000 */
[----:B------:R-:W-:Y:S01]  /*0370*/  FADD R4, |R5|, |R5| ;  /* 0x4000000505047221 */ /* 0x000fe20000000200 */
[----:B------:R-:W-:-:S04]  /*0380*/  FADD R3, R3, 1 ;  /* 0x3f80000003037421 */ /* 0x000fc80000000000 */
[----:B------:R-:W-:-:S13]  /*0390*/  FSETP.GE.AND P0, PT, R8, R4, PT ;  /* 0x000000040800720b */ /* 0x000fda0003f06000 */
[----:B------:R-:W-:-:S05]  /*03a0*/  @P0 FFMA R4, |R5|, -3, R8 ;  /* 0xc040000005040823 */ /* 0x000fca0000000208 */
[----:B------:R-:W-:Y:S01]  /*03b0*/  FSETP.GE.AND P1, PT, R4, RZ, P0 ;  /* 0x000000ff0400720b */ /* 0x000fe20000726000 */
[----:B------:R-:W-:-:S12]  /*03c0*/  @P0 FADD R4, R3, 1 ;  /* 0x3f80000003040421 */ /* 0x000fd80000000000 */
[----:B------:R-:W-:-:S05]  /*03d0*/  @P1 FADD R4, R4, 1 ;  /* 0x3f80000004041421 */ /* 0x000fca0000000000 */
[----:B------:R-:W-:-:S07]  /*03e0*/  @P0 MOV R3, R4 ;  /* 0x0000000400030202 */ /* 0x000fce0000000f00 */
.L_x_3:
[----:B------:R-:W-:Y:S01]  /*03f0*/  FFMA R6, -|R5|, R3, R6 ;  /* 0x0000000305067223 */ /* 0x000fe20000000306 */
[----:B------:R-:W-:Y:S06]  /*0400*/  BRA `(.L_x_1) ;  /* 0x0000000000707947 */ /* 0x000fec0003800000 */
.L_x_2:
[----:B------:R-:W-:Y:S02]  /*0410*/  LOP3.LUT R7, R3, 0xff800000, RZ, 0xc0, !PT ;  /* 0xff80000003077812 */ /* 0x000fe400078ec0ff */
[----:B------:R-:W-:Y:S02]  /*0420*/  FSETP.GT.AND P2, PT, |R5|, RZ, PT ;  /* 0x000000ff0500720b */ /* 0x000fe40003f44200 */
[C---:B------:R-:W-:Y:S02]  /*0430*/  IADD3 R8, PT, PT, R6.reuse, 0xb800000, -R7 ;  /* 0x0b80000006087810 */ /* 0x040fe40007ffe807 */
[----:B------:R-:W-:Y:S02]  /*0440*/  LOP3.LUT R4, R6, 0x7fffff, RZ, 0xc0, !PT ;  /* 0x007fffff06047812 */ /* 0x000fe400078ec0ff */
[----:B------:R-:W-:Y:S02]  /*0450*/  LOP3.LUT P1, R8, R8, 0xff800000, RZ, 0xc0, !PT ;  /* 0xff80000008087812 */ /* 0x000fe4000782c0ff */
[----:B------:R-:W-:-:S02]  /*0460*/  ISETP.GT.U32.AND P0, PT, R6, 0x7f7fffff, PT ;  /* 0x7f7fffff0600780c */ /* 0x000fc40003f04070 */
[----:B------:R-:W-:Y:S02]  /*0470*/  FSEL R7, R7, +QNAN , P2 ;  /* 0x7fffffff07077808 */ /* 0x000fe40001000000 */
[----:B------:R-:W-:Y:S02]  /*0480*/  LOP3.LUT R4, R4, 0x3f800000, RZ, 0xfc, !PT ;  /* 0x3f80000004047812 */ /* 0x000fe400078efcff */
[----:B------:R-:W-:-:S05]  /*0490*/  FSEL R10, R7, +QNAN , !P0 ;  /* 0x7fffffff070a7808 */ /* 0x000fca0004000000 */
[----:B------:R-:W-:Y:S05]  /*04a0*/  @!P1 BRA `(.L_x_4) ;  /* 0x0000000000409947 */ /* 0x000fea0003800000 */
[----:B------:R-:W-:-:S04]  /*04b0*/  LOP3.LUT R3, R3, 0x7fffff, RZ, 0xc0, !PT ;  /* 0x007fffff03037812 */ /* 0x000fc800078ec0ff */
[----:B------:R-:W-:-:S04]  /*04c0*/  LOP3.LUT R3, R3, 0x3f800000, RZ, 0xfc, !PT ;  /* 0x3f80000003037812 */ /* 0x000fc800078efcff */
[----:B------:R0:W1:Y:S03]  /*04d0*/  MUFU.RCP R5, R3 ;  /* 0x0000000300057308 */ /* 0x0000660000001000 */
.L_x_5:
[----:B------:R-:W-:-:S04]  /*04e0*/  VIMNMX.U32 R7, PT, PT, R8, 0xb800000, PT ;  /* 0x0b80000008077848 */ /* 0x000fc80003fe0000 */
[C---:B------:R-:W-:Y:S02]  /*04f0*/  IADD3 R4, PT, PT, R7.reuse, R4, RZ ;  /* 0x0000000407047210 */ /* 0x040fe40007ffe0ff */
[----:B------:R-:W-:-:S03]  /*0500*/  IADD3 R8, PT, PT, -R7, R8, RZ ;  /* 0x0000000807087210 */ /* 0x000fc60007ffe1ff */
[----:B-1----:R-:W-:Y:S01]  /*0510*/  FMUL R6, R5, R4 ;  /* 0x0000000405067220 */ /* 0x002fe20000400000 */
[----:B------:R-:W-:-:S03]  /*0520*/  ISETP.NE.AND P1, PT, R8, RZ, PT ;  /* 0x000000ff0800720c */ /* 0x000fc60003f25270 */
[----:B------:R-:W-:-:S04]  /*0530*/  FFMA R9, -R3, R6, R4 ;  /* 0x0000000603097223 */ /* 0x000fc80000000104 */
[----:B------:R-:W-:-:S04]  /*0540*/  FFMA R9, R5, R9, R6 ;  /* 0x0000000905097223 */ /* 0x000fc80000000006 */
[----:B------:R-:W-:-:S04]  /*0550*/  FFMA R6, -R3, R9, R4 ;  /* 0x0000000903067223 */ /* 0x000fc80000000104 */
[----:B------:R-:W-:-:S06]  /*0560*/  FFMA.RZ R6, R5, R6, R9 ;  /* 0x0000000605067223 */ /* 0x000fcc000000c009 */
[----:B------:R-:W1:Y:S02]  /*0570*/  FRND.TRUNC R6, R6 ;  /* 0x0000000600067307 */ /* 0x000e64000020d000 */
[----:B-1----:R-:W-:-:S05]  /*0580*/  FFMA R4, -R3, R6, R4 ;  /* 0x0000000603047223 */ /* 0x002fca0000000104 */
[----:B------:R-:W-:-:S13]  /*0590*/  ISETP.NE.AND P0, PT, R4, RZ, PT ;  /* 0x000000ff0400720c */ /* 0x000fda0003f05270 */
[----:B------:R-:W-:Y:S05]  /*05a0*/  @P0 BRA P1, `(.L_x_5) ;  /* 0xfffffffc00cc0947 */ /* 0x000fea000083ffff */
.L_x_4:
[----:B0-----:R-:W-:-:S04]  /*05b0*/  FMUL R3, R4, 1.1920928955078125e-07 ;  /* 0x3400000004037820 */ /* 0x001fc80000400000 */
[----:B------:R-:W-:-:S07]  /*05c0*/  FMUL R6, R10, R3 ;  /* 0x000000030a067220 */ /* 0x000fce0000400000 */
.L_x_1:
[----:B------:R-:W0:Y:S01]  /*05d0*/  LDC.64 R4, c[0x0][0x380] ;  /* 0x0000e000ff047b82 */ /* 0x000e220000000a00 */
[C---:B------:R-:W-:Y:S02]  /*05e0*/  FSETP.NAN.AND P0, PT, |R6|.reuse, |R6|, PT ;  /* 0x400000060600720b */ /* 0x040fe40003f08200 */
[----:B------:R-:W-:-:S04]  /*05f0*/  LOP3.LUT R3, R6, 0x80000000, R2, 0xb8, !PT ;  /* 0x8000000006037812 */ /* 0x000fc800078eb802 */
[----:B------:R-:W-:Y:S01]  /*0600*/  FSEL R7, R6, R3, P0 ;  /* 0x0000000306077208 */ /* 0x000fe20000000000 */
[----:B0-----:R-:W-:-:S05]  /*0610*/  IMAD.WIDE.U32 R2, R0, 0x4, R4 ;  /* 0x0000000400027825 */ /* 0x001fca00078e0004 */
[----:B------:R-:W-:Y:S01]  /*0620*/  STG.E desc[UR4][R2.64], R7 ;  /* 0x0000000702007986 */ /* 0x000fe2000c101904 */
[----:B------:R-:W-:Y:S05]  /*0630*/  EXIT ;  /* 0x000000000000794d */ /* 0x000fea0003800000 */
.L_x_6:
        /* <DEDUP_REMOVED lines=12> */
.L_x_8:


//--------------------- .nv.shared.reserved.0     --------------------------
	.section	.nv.shared.reserved.0,"aw",@nobits
	.weak		__nv_reservedSMEM_offset_0_alias
	.size		__nv_reservedSMEM_offset_0_alias, 0, 64
	.other		__nv_reservedSMEM_offset_0_alias,@"STO_CUDA_RESERVED_SHARED STV_DEFAULT"
__nv_reservedSMEM_offset_0_alias:
	.zero		0
	.zero		64


//--------------------- .nv.constant0.default_function_kernel --------------------------
	.section	.nv.constant0.default_function_kernel,"a",@progbits
	.sectionflags	@""
	.align	4
.nv.constant0.default_function_kernel:
	.zero		912


//--------------------- .nv.constant0.default_function_kernel_1 --------------------------
	.section	.nv.constant0.default_function_kernel_1,"a",@progbits
	.sectionflags	@""
	.align	4
.nv.constant0.default_function_kernel_1:
	.zero		912


//--------------------- SYMBOLS --------------------------

	.type		.nv.reservedSmem.offset0,@object
	.size		.nv.reservedSmem.offset0,0x4
